	.headerflags	@"EF_CUDA_TEXMODE_UNIFIED EF_CUDA_64BIT_ADDRESS EF_CUDA_ACCELERATORS EF_CUDA_SM90 EF_CUDA_VIRTUAL_SM(EF_CUDA_SM90)"
	.elftype	@"ET_EXEC"


//--------------------- .nv.info                  --------------------------
	.section	.nv.info,"",@"SHT_CUDA_INFO"
	.align	4


	//----- nvinfo : EIATTR_REGCOUNT
	.align		4
        /*0000*/ 	.byte	0x04, 0x2f
        /*0002*/ 	.short	(.L_1 - .L_0)
	.align		4
.L_0:
        /*0004*/ 	.word	index@(triton_per_fused_ne_sum_0)
        /*0008*/ 	.word	0x00000013


	//----- nvinfo : EIATTR_MIN_STACK_SIZE
	.align		4
.L_1:
        /*000c*/ 	.byte	0x04, 0x12
        /*000e*/ 	.short	(.L_3 - .L_2)
	.align		4
.L_2:
        /*0010*/ 	.word	index@(triton_per_fused_ne_sum_0)
        /*0014*/ 	.word	0x00000000


	//----- nvinfo : EIATTR_FRAME_SIZE
	.align		4
.L_3:
        /*0018*/ 	.byte	0x04, 0x11
        /*001a*/ 	.short	(.L_5 - .L_4)
	.align		4
.L_4:
        /*001c*/ 	.word	index@(triton_per_fused_ne_sum_0)
        /*0020*/ 	.word	0x00000000


	//----- nvinfo : EIATTR_MIN_STACK_SIZE
	.align		4
.L_5:
        /*0024*/ 	.byte	0x04, 0x12
        /*0026*/ 	.short	(.L_7 - .L_6)
	.align		4
.L_6:
        /*0028*/ 	.word	index@(triton_per_fused_ne_sum_0)
        /*002c*/ 	.word	0x00000000
.L_7:


//--------------------- .nv.info.triton_per_fused_ne_sum_0 --------------------------
	.section	.nv.info.triton_per_fused_ne_sum_0,"",@"SHT_CUDA_INFO"
	.sectionflags	@""
	.align	4


	//----- nvinfo : EIATTR_CUDA_API_VERSION
	.align		4
        /*0000*/ 	.byte	0x04, 0x37
        /*0002*/ 	.short	(.L_9 - .L_8)
.L_8:
        /*0004*/ 	.word	0x0000007c


	//----- nvinfo : EIATTR_KPARAM_INFO
	.align		4
.L_9:
        /*0008*/ 	.byte	0x04, 0x17
        /*000a*/ 	.short	(.L_11 - .L_10)
.L_10:
        /*000c*/ 	.word	0x00000000
        /*0010*/ 	.short	0x0003
        /*0012*/ 	.short	0x0018
        /*0014*/ 	.byte	0x00, 0xf0, 0x11, 0x00


	//----- nvinfo : EIATTR_KPARAM_INFO
	.align		4
.L_11:
        /*0018*/ 	.byte	0x04, 0x17
        /*001a*/ 	.short	(.L_13 - .L_12)
.L_12:
        /*001c*/ 	.word	0x00000000
        /*0020*/ 	.short	0x0002
        /*0022*/ 	.short	0x0010
        /*0024*/ 	.byte	0x00, 0xf4, 0x21, 0x00


	//----- nvinfo : EIATTR_KPARAM_INFO
	.align		4
.L_13:
        /*0028*/ 	.byte	0x04, 0x17
        /*002a*/ 	.short	(.L_15 - .L_14)
.L_14:
        /*002c*/ 	.word	0x00000000
        /*0030*/ 	.short	0x0001
        /*0032*/ 	.short	0x0008
        /*0034*/ 	.byte	0x00, 0xf4, 0x21, 0x00


	//----- nvinfo : EIATTR_KPARAM_INFO
	.align		4
.L_15:
        /*0038*/ 	.byte	0x04, 0x17
        /*003a*/ 	.short	(.L_17 - .L_16)
.L_16:
        /*003c*/ 	.word	0x00000000
        /*0040*/ 	.short	0x0000
        /*0042*/ 	.short	0x0000
        /*0044*/ 	.byte	0x00, 0xf4, 0x21, 0x00


	//----- nvinfo : EIATTR_SPARSE_MMA_MASK
	.align		4
.L_17:
        /*0048*/ 	.byte	0x03, 0x50
        /*004a*/ 	.short	0x0000


	//----- nvinfo : EIATTR_MAXREG_COUNT
	.align		4
        /*004c*/ 	.byte	0x03, 0x1b
        /*004e*/ 	.short	0x00ff


	//----- nvinfo : EIATTR_COOP_GROUP_MASK_REGIDS
	.align		4
        /*0050*/ 	.byte	0x04, 0x29
        /*0052*/ 	.short	(.L_19 - .L_18)


	//   ....[0]....
.L_18:
        /*0054*/ 	.word	0xffffffff


	//   ....[1]....
        /*0058*/ 	.word	0xffffffff


	//   ....[2]....
        /*005c*/ 	.word	0xffffffff


	//   ....[3]....
        /*0060*/ 	.word	0xffffffff


	//   ....[4]....
        /*0064*/ 	.word	0xffffffff


	//   ....[5]....
        /*0068*/ 	.word	0xffffffff


	//   ....[6]....
        /*006c*/ 	.word	0xffffffff


	//   ....[7]....
        /*0070*/ 	.word	0xffffffff


	//   ....[8]....
        /*0074*/ 	.word	0xffffffff


	//   ....[9]....
        /*0078*/ 	.word	0xffffffff


	//   ....[10]....
        /*007c*/ 	.word	0xffffffff


	//----- nvinfo : EIATTR_COOP_GROUP_INSTR_OFFSETS
	.align		4
.L_19:
        /*0080*/ 	.byte	0x04, 0x28
        /*0082*/ 	.short	(.L_21 - .L_20)


	//   ....[0]....
.L_20:
        /*0084*/ 	.word	0x000001b0


	//   ....[1]....
        /*0088*/ 	.word	0x000001e0


	//   ....[2]....
        /*008c*/ 	.word	0x00000200


	//   ....[3]....
        /*0090*/ 	.word	0x00000220


	//   ....[4]....
        /*0094*/ 	.word	0x00000240


	//   ....[5]....
        /*0098*/ 	.word	0x00000270


	//   ....[6]....
        /*009c*/ 	.word	0x00000290


	//   ....[7]....
        /*00a0*/ 	.word	0x000002c0


	//   ....[8]....
        /*00a4*/ 	.word	0x000002f0


	//   ....[9]....
        /*00a8*/ 	.word	0x000003f0


	//   ....[10]....
        /*00ac*/ 	.word	0x00000400


	//----- nvinfo : EIATTR_EXIT_INSTR_OFFSETS
	.align		4
.L_21:
        /*00b0*/ 	.byte	0x04, 0x1c
        /*00b2*/ 	.short	(.L_23 - .L_22)


	//   ....[0]....
.L_22:
        /*00b4*/ 	.word	0x00000480


	//   ....[1]....
        /*00b8*/ 	.word	0x000004c0


	//----- nvinfo : EIATTR_REQNTID
	.align		4
.L_23:
        /*00bc*/ 	.byte	0x04, 0x10
        /*00be*/ 	.short	(.L_25 - .L_24)
.L_24:
        /*00c0*/ 	.word	0x00000040
        /*00c4*/ 	.word	0x00000001
        /*00c8*/ 	.word	0x00000001


	//----- nvinfo : EIATTR_CBANK_PARAM_SIZE
	.align		4
.L_25:
        /*00cc*/ 	.byte	0x03, 0x19
        /*00ce*/ 	.short	0x001c


	//----- nvinfo : EIATTR_PARAM_CBANK
	.align		4
        /*00d0*/ 	.byte	0x04, 0x0a
        /*00d2*/ 	.short	(.L_27 - .L_26)
	.align		4
.L_26:
        /*00d4*/ 	.word	index@(.nv.constant0.triton_per_fused_ne_sum_0)
        /*00d8*/ 	.short	0x0210
        /*00da*/ 	.short	0x001c


	//----- nvinfo : EIATTR_SW_WAR
	.align		4
.L_27:
        /*00dc*/ 	.byte	0x04, 0x36
        /*00de*/ 	.short	(.L_29 - .L_28)
.L_28:
        /*00e0*/ 	.word	0x00000008
.L_29:


//--------------------- .nv.callgraph             --------------------------
	.section	.nv.callgraph,"",@"SHT_CUDA_CALLGRAPH"
	.align	4
	.sectionentsize	8
	.align		4
        /*0000*/ 	.word	0x00000000
	.align		4
        /*0004*/ 	.word	0xffffffff
	.align		4
        /*0008*/ 	.word	0x00000000
	.align		4
        /*000c*/ 	.word	0xfffffffe
	.align		4
        /*0010*/ 	.word	0x00000000
	.align		4
        /*0014*/ 	.word	0xfffffffd
	.align		4
        /*0018*/ 	.word	0x00000000
	.align		4
        /*001c*/ 	.word	0xfffffffc


//--------------------- .text.triton_per_fused_ne_sum_0 --------------------------
	.section	.text.triton_per_fused_ne_sum_0,"ax",@progbits
	.sectionflags	@"SHF_BARRIERS=1"
	.align	128
        .global         triton_per_fused_ne_sum_0
        .type           triton_per_fused_ne_sum_0,@function
        .size           triton_per_fused_ne_sum_0,(.L_x_1 - triton_per_fused_ne_sum_0)
        .other          triton_per_fused_ne_sum_0,@"STO_CUDA_ENTRY STV_DEFAULT"
triton_per_fused_ne_sum_0:
.text.triton_per_fused_ne_sum_0:
[----:B------:R-:W0:Y:S02]  /*0000*/  LDC R1, c[0x0][0x28] ;  /* 0x00000a00ff017b82 */ /* 0x000e240000000800 */
[----:B------:R-:W1:Y:S01]  /*0010*/  S2R R10, SR_TID.X ;  /* 0x00000000000a7919 */ /* 0x000e620000002100 */
[----:B------:R-:W2:Y:S01]  /*0020*/  LDC.64 R6, c[0x0][0x210] ;  /* 0x00008400ff067b82 */ /* 0x000ea20000000a00 */
[----:B------:R-:W-:-:S07]  /*0030*/  ULDC.64 UR6, c[0x0][0x208] ;  /* 0x0000820000067ab9 */ /* 0x000fce0000000a00 */
[----:B------:R-:W3:Y:S01]  /*0040*/  S2UR UR5, SR_CgaCtaId ;  /* 0x00000000000579c3 */ /* 0x000ee20000008800 */
[----:B------:R-:W-:Y:S01]  /*0050*/  UMOV UR4, 0x400 ;  /* 0x0000040000047882 */ /* 0x000fe20000000000 */
[----:B------:R-:W-:Y:S01]  /*0060*/  ULDC.64 UR8, c[0x0][0x218] ;  /* 0x0000860000087ab9 */ /* 0x000fe20000000a00 */
[----:B-1----:R-:W-:-:S05]  /*0070*/  IMAD.SHL.U32 R0, R10, 0x4, RZ ;  /* 0x000000040a007824 */ /* 0x002fca00078e00ff */
[----:B------:R-:W-:-:S05]  /*0080*/  LOP3.LUT R0, R0, 0xfc, RZ, 0xc0, !PT ;  /* 0x000000fc00007812 */ /* 0x000fca00078ec0ff */
[----:B--2---:R-:W-:-:S06]  /*0090*/  IMAD.WIDE.U32 R6, R0, 0x4, R6 ;  /* 0x0000000400067825 */ /* 0x004fcc00078e0006 */
[----:B------:R-:W2:Y:S01]  /*00a0*/  LDG.E.128 R4, desc[UR6][R6.64] ;  /* 0x0000000606047981 */ /* 0x000ea2000c1e1d00 */
[----:B---3--:R-:W-:Y:S01]  /*00b0*/  UPRMT UR4, UR5, 0x654, UR4 ;  /* 0x0000065405047896 */ /* 0x008fe20008000004 */
[----:B------:R-:W-:Y:S02]  /*00c0*/  ISETP.GE.AND P4, PT, R10, 0x2, PT ;  /* 0x000000020a00780c */ /* 0x000fe40003f86270 */
[----:B--2---:R-:W-:Y:S02]  /*00d0*/  FSETP.NEU.AND P0, PT, R4, 255, PT ;  /* 0x437f00000400780b */ /* 0x004fe40003f0d000 */
[----:B------:R-:W-:Y:S02]  /*00e0*/  FSETP.NEU.AND P1, PT, R5, 255, PT ;  /* 0x437f00000500780b */ /* 0x000fe40003f2d000 */
[----:B------:R-:W-:Y:S02]  /*00f0*/  SEL R4, RZ, 0x1, !P0 ;  /* 0x00000001ff047807 */ /* 0x000fe40004000000 */
[----:B------:R-:W-:-:S02]  /*0100*/  SEL R5, RZ, 0x1fffe, !P1 ;  /* 0x0001fffeff057807 */ /* 0x000fc40004800000 */
[----:B------:R-:W-:Y:S02]  /*0110*/  FSETP.NEU.AND P3, PT, R6, 255, PT ;  /* 0x437f00000600780b */ /* 0x000fe40003f6d000 */
[----:B------:R-:W-:Y:S01]  /*0120*/  FSETP.NEU.AND P2, PT, R7, 255, PT ;  /* 0x437f00000700780b */ /* 0x000fe20003f4d000 */
[----:B------:R-:W-:Y:S01]  /*0130*/  IMAD.IADD R9, R5, 0x1, R4 ;  /* 0x0000000105097824 */ /* 0x000fe200078e0204 */
[----:B------:R-:W-:Y:S02]  /*0140*/  SEL R5, RZ, 0x4, !P3 ;  /* 0x00000004ff057807 */ /* 0x000fe40005800000 */
[----:B------:R-:W-:Y:S02]  /*0150*/  SEL R8, RZ, 0x7fff8, !P2 ;  /* 0x0007fff8ff087807 */ /* 0x000fe40005000000 */
[----:B------:R-:W-:Y:S02]  /*0160*/  LOP3.LUT R9, R9, 0x3, RZ, 0xc0, !PT ;  /* 0x0000000309097812 */ /* 0x000fe400078ec0ff */
[----:B------:R-:W-:-:S02]  /*0170*/  SEL R15, RZ, 0x1, !P3 ;  /* 0x00000001ff0f7807 */ /* 0x000fc40005800000 */
[----:B------:R-:W-:-:S04]  /*0180*/  IADD3 R5, R9, R8, R5 ;  /* 0x0000000809057210 */ /* 0x000fc80007ffe005 */
[----:B------:R-:W-:-:S06]  /*0190*/  LOP3.LUT R5, R5, 0xf, RZ, 0xc0, !PT ;  /* 0x0000000f05057812 */ /* 0x000fcc00078ec0ff */
[----:B------:R-:W1:Y:S02]  /*01a0*/  POPC R5, R5 ;  /* 0x0000000500057309 */ /* 0x000e640000000000 */
[----:B-1----:R-:W1:Y:S01]  /*01b0*/  SHFL.BFLY PT, R6, R5, 0x10, 0x1f ;  /* 0x0e001f0005067f89 */ /* 0x002e6200000e0000 */
[----:B------:R-:W-:-:S04]  /*01c0*/  LOP3.LUT R7, R5, 0xffff, RZ, 0xc0, !PT ;  /* 0x0000ffff05077812 */ /* 0x000fc800078ec0ff */
[----:B-1----:R-:W-:-:S05]  /*01d0*/  IADD3 R13, P0, R6, R7, RZ ;  /* 0x00000007060d7210 */ /* 0x002fca0007f1e0ff */
[----:B------:R-:W1:Y:S01]  /*01e0*/  SHFL.BFLY PT, R6, R13, 0x8, 0x1f ;  /* 0x0d001f000d067f89 */ /* 0x000e6200000e0000 */
[----:B------:R-:W-:-:S05]  /*01f0*/  IMAD.X R14, RZ, RZ, RZ, P0 ;  /* 0x000000ffff0e7224 */ /* 0x000fca00000e06ff */
[----:B------:R-:W2:Y:S01]  /*0200*/  SHFL.BFLY PT, R7, R14, 0x8, 0x1f ;  /* 0x0d001f000e077f89 */ /* 0x000ea200000e0000 */
[----:B-1----:R-:W-:-:S05]  /*0210*/  IADD3 R11, P0, R6, R13, RZ ;  /* 0x0000000d060b7210 */ /* 0x002fca0007f1e0ff */
[----:B------:R-:W1:Y:S01]  /*0220*/  SHFL.BFLY PT, R6, R11, 0x4, 0x1f ;  /* 0x0c801f000b067f89 */ /* 0x000e6200000e0000 */
[----:B--2---:R-:W-:-:S05]  /*0230*/  IMAD.X R16, R7, 0x1, R14, P0 ;  /* 0x0000000107107824 */ /* 0x004fca00000e060e */
[----:B------:R-:W2:Y:S01]  /*0240*/  SHFL.BFLY PT, R7, R16, 0x4, 0x1f ;  /* 0x0c801f0010077f89 */ /* 0x000ea200000e0000 */
[----:B-1----:R-:W-:Y:S02]  /*0250*/  IADD3 R8, P0, R6, R11, RZ ;  /* 0x0000000b06087210 */ /* 0x002fe40007f1e0ff */
[----:B------:R-:W-:-:S03]  /*0260*/  LEA R11, R10, UR4, 0x3 ;  /* 0x000000040a0b7c11 */ /* 0x000fc6000f8e18ff */
[----:B------:R-:W1:Y:S01]  /*0270*/  SHFL.BFLY PT, R5, R8, 0x2, 0x1f ;  /* 0x0c401f0008057f89 */ /* 0x000e6200000e0000 */
[----:B--2---:R-:W-:-:S05]  /*0280*/  IMAD.X R9, R7, 0x1, R16, P0 ;  /* 0x0000000107097824 */ /* 0x004fca00000e0610 */
[----:B------:R-:W2:Y:S01]  /*0290*/  SHFL.BFLY PT, R6, R9, 0x2, 0x1f ;  /* 0x0c401f0009067f89 */ /* 0x000ea200000e0000 */
[----:B-1----:R-:W-:Y:S02]  /*02a0*/  IADD3 R12, P0, R5, R8, RZ ;  /* 0x00000008050c7210 */ /* 0x002fe40007f1e0ff */
[----:B------:R-:W-:-:S03]  /*02b0*/  SHF.R.U32.HI R8, RZ, 0x2, R10 ;  /* 0x00000002ff087819 */ /* 0x000fc6000001160a */
[----:B------:R-:W1:Y:S01]  /*02c0*/  SHFL.BFLY PT, R7, R12, 0x1, 0x1f ;  /* 0x0c201f000c077f89 */ /* 0x000e6200000e0000 */
[----:B--2---:R-:W-:Y:S01]  /*02d0*/  IMAD.X R14, R6, 0x1, R9, P0 ;  /* 0x00000001060e7824 */ /* 0x004fe200000e0609 */
[----:B------:R-:W-:-:S04]  /*02e0*/  LOP3.LUT P0, RZ, R10, 0x1f, RZ, 0xc0, !PT ;  /* 0x0000001f0aff7812 */ /* 0x000fc8000780c0ff */
[----:B------:R-:W2:Y:S01]  /*02f0*/  SHFL.BFLY PT, R5, R14, 0x1, 0x1f ;  /* 0x0c201f000e057f89 */ /* 0x000ea200000e0000 */
[----:B-1----:R-:W-:-:S05]  /*0300*/  IADD3 R6, P5, R7, R12, RZ ;  /* 0x0000000c07067210 */ /* 0x002fca0007fbe0ff */
[----:B--2---:R-:W-:Y:S01]  /*0310*/  IMAD.X R7, R5, 0x1, R14, P5 ;  /* 0x0000000105077824 */ /* 0x004fe200028e060e */
[----:B------:R-:W-:Y:S02]  /*0320*/  LOP3.LUT R5, R8, 0x8, RZ, 0xc0, !PT ;  /* 0x0000000808057812 */ /* 0x000fe400078ec0ff */
[----:B------:R-:W-:-:S03]  /*0330*/  LOP3.LUT R8, R10, 0x1, RZ, 0xc0, !PT ;  /* 0x000000010a087812 */ /* 0x000fc600078ec0ff */
[----:B------:R1:W-:Y:S01]  /*0340*/  @!P0 STS.64 [R5+UR4], R6 ;  /* 0x0000000605008988 */ /* 0x0003e20008000a04 */
[----:B------:R-:W-:Y:S01]  /*0350*/  BAR.SYNC.DEFER_BLOCKING 0x0 ;  /* 0x0000000000007b1d */ /* 0x000fe20000010000 */
[----:B------:R-:W-:Y:S02]  /*0360*/  ISETP.NE.U32.AND P0, PT, R8, 0x1, PT ;  /* 0x000000010800780c */ /* 0x000fe40003f05070 */
[----:B------:R-:W-:Y:S02]  /*0370*/  SEL R8, RZ, 0x1, !P2 ;  /* 0x00000001ff087807 */ /* 0x000fe40005000000 */
[----:B------:R-:W-:Y:S02]  /*0380*/  ISETP.LT.AND P0, PT, R10, 0x2, P0 ;  /* 0x000000020a00780c */ /* 0x000fe40000701270 */
[----:B------:R-:W-:Y:S02]  /*0390*/  PRMT R15, R15, 0x3340, R8 ;  /* 0x000033400f0f7816 */ /* 0x000fe40000000008 */
[----:B-1----:R-:W-:-:S02]  /*03a0*/  SEL R5, RZ, 0x1, !P1 ;  /* 0x00000001ff057807 */ /* 0x002fc40004800000 */
[----:B------:R-:W-:Y:S02]  /*03b0*/  IADD3 R8, P2, R0, UR8, RZ ;  /* 0x0000000800087c10 */ /* 0x000fe4000ff5e0ff */
[----:B------:R-:W-:-:S04]  /*03c0*/  PRMT R4, R4, 0x3340, R5 ;  /* 0x0000334004047816 */ /* 0x000fc80000000005 */
[----:B------:R-:W-:Y:S01]  /*03d0*/  PRMT R15, R4, 0x5410, R15 ;  /* 0x00005410040f7816 */ /* 0x000fe2000000000f */
[----:B------:R-:W1:Y:S04]  /*03e0*/  @!P4 LDS.64 R2, [R11] ;  /* 0x000000000b02c984 */ /* 0x000e680000000a00 */
[----:B-1----:R-:W1:Y:S04]  /*03f0*/  SHFL.BFLY PT, R9, R2, 0x1, 0x1f ;  /* 0x0c201f0002097f89 */ /* 0x002e6800000e0000 */
[----:B------:R-:W2:Y:S01]  /*0400*/  SHFL.BFLY PT, R13, R3, 0x1, 0x1f ;  /* 0x0c201f00030d7f89 */ /* 0x000ea200000e0000 */
[----:B-1----:R-:W-:Y:S01]  /*0410*/  IADD3 R6, P1, R2, R9, RZ ;  /* 0x0000000902067210 */ /* 0x002fe20007f3e0ff */
[----:B------:R-:W-:-:S04]  /*0420*/  IMAD.X R9, RZ, RZ, UR9, P2 ;  /* 0x00000009ff097e24 */ /* 0x000fc800090e06ff */
[----:B--2---:R-:W-:Y:S01]  /*0430*/  IMAD.X R7, R3, 0x1, R13, P1 ;  /* 0x0000000103077824 */ /* 0x004fe200008e060d */
[----:B------:R-:W-:-:S04]  /*0440*/  LOP3.LUT P1, RZ, R10, 0x3f, RZ, 0xc0, !PT ;  /* 0x0000003f0aff7812 */ /* 0x000fc8000782c0ff */
[----:B------:R1:W-:Y:S01]  /*0450*/  @P0 STS.64 [R11], R6 ;  /* 0x000000060b000388 */ /* 0x0003e20000000a00 */
[----:B------:R-:W-:Y:S06]  /*0460*/  BAR.SYNC.DEFER_BLOCKING 0x0 ;  /* 0x0000000000007b1d */ /* 0x000fec0000010000 */
[----:B------:R1:W-:Y:S02]  /*0470*/  STG.E desc[UR6][R8.64], R15 ;  /* 0x0000000f08007986 */ /* 0x0003e4000c101906 */
[----:B------:R-:W-:Y:S05]  /*0480*/  @P1 EXIT ;  /* 0x000000000000194d */ /* 0x000fea0003800000 */
[----:B------:R-:W0:Y:S01]  /*0490*/  LDS.64 R2, [UR4] ;  /* 0x00000004ff027984 */ /* 0x000e220008000a00 */
[----:B------:R-:W0:Y:S03]  /*04a0*/  LDC.64 R4, c[0x0][0x220] ;  /* 0x00008800ff047b82 */ /* 0x000e260000000a00 */
[----:B0-----:R-:W-:Y:S01]  /*04b0*/  STG.E.64 desc[UR6][R4.64], R2 ;  /* 0x0000000204007986 */ /* 0x001fe2000c101b06 */
[----:B------:R-:W-:Y:S05]  /*04c0*/  EXIT ;  /* 0x000000000000794d */ /* 0x000fea0003800000 */
.L_x_0:
[----:B------:R-:W-:-:S00]  /*04d0*/  BRA `(.L_x_0) ;  /* 0xfffffffc00fc7947 */ /* 0x000fc0000383ffff */
[----:B------:R-:W-:-:S00]  /*04e0*/  NOP ;  /* 0x0000000000007918 */ /* 0x000fc00000000000 */
        /* <DEDUP_REMOVED lines=9> */
.L_x_1:


//--------------------- .nv.shared.triton_per_fused_ne_sum_0 --------------------------
	.section	.nv.shared.triton_per_fused_ne_sum_0,"aw",@nobits
	.sectionflags	@""
	.align	16
	.zero		1024


//--------------------- .nv.constant0.triton_per_fused_ne_sum_0 --------------------------
	.section	.nv.constant0.triton_per_fused_ne_sum_0,"a",@progbits
	.sectionflags	@""
	.align	4
.nv.constant0.triton_per_fused_ne_sum_0:
	.zero		556
